//
// Generated by NVIDIA NVVM Compiler
//
// Compiler Build ID: CL-36424714
// Cuda compilation tools, release 13.0, V13.0.88
// Based on NVVM 20.0.0
//

.version 9.0
.target sm_100
.address_size 64

	// .globl	_Z21matrixOperationKernelPfS_S_S_fii
.extern .shared .align 16 .b8 sum[];

.visible .entry _Z21matrixOperationKernelPfS_S_S_fii(
	.param .u64 .ptr .align 1 _Z21matrixOperationKernelPfS_S_S_fii_param_0,
	.param .u64 .ptr .align 1 _Z21matrixOperationKernelPfS_S_S_fii_param_1,
	.param .u64 .ptr .align 1 _Z21matrixOperationKernelPfS_S_S_fii_param_2,
	.param .u64 .ptr .align 1 _Z21matrixOperationKernelPfS_S_S_fii_param_3,
	.param .f32 _Z21matrixOperationKernelPfS_S_S_fii_param_4,
	.param .u32 _Z21matrixOperationKernelPfS_S_S_fii_param_5,
	.param .u32 _Z21matrixOperationKernelPfS_S_S_fii_param_6
)
{
	.reg .pred 	%p<12>;
	.reg .b32 	%r<46>;
	.reg .b32 	%f<87>;
	.reg .b64 	%rd<47>;

	ld.param.u64 	%rd4, [_Z21matrixOperationKernelPfS_S_S_fii_param_0];
	ld.param.u64 	%rd2, [_Z21matrixOperationKernelPfS_S_S_fii_param_1];
	ld.param.u64 	%rd3, [_Z21matrixOperationKernelPfS_S_S_fii_param_2];
	ld.param.u32 	%r25, [_Z21matrixOperationKernelPfS_S_S_fii_param_5];
	ld.param.u32 	%r26, [_Z21matrixOperationKernelPfS_S_S_fii_param_6];
	cvta.to.global.u64 	%rd1, %rd4;
	mov.u32 	%r27, %ctaid.y;
	mov.u32 	%r28, %ntid.y;
	mov.u32 	%r29, %tid.y;
	mad.lo.s32 	%r1, %r27, %r28, %r29;
	mov.u32 	%r30, %ctaid.x;
	mov.u32 	%r31, %ntid.x;
	mov.u32 	%r32, %tid.x;
	mad.lo.s32 	%r2, %r30, %r31, %r32;
	setp.ge.s32 	%p1, %r1, %r25;
	setp.ge.s32 	%p2, %r2, %r26;
	or.pred  	%p3, %p1, %p2;
	@%p3 bra 	$L__BB0_14;
	cvta.to.global.u64 	%rd5, %rd2;
	mad.lo.s32 	%r3, %r26, %r1, %r2;
	mul.wide.s32 	%rd6, %r3, 4;
	add.s64 	%rd7, %rd5, %rd6;
	ld.global.f32 	%f1, [%rd7];
	and.b32  	%r4, %r25, 15;
	setp.lt.u32 	%p4, %r25, 16;
	mov.f32 	%f86, 0f00000000;
	mov.b32 	%r42, 0;
	@%p4 bra 	$L__BB0_4;
	and.b32  	%r42, %r25, 2147483632;
	neg.s32 	%r40, %r42;
	shl.b32 	%r7, %r26, 4;
	mov.f32 	%f86, 0f00000000;
	mul.wide.s32 	%rd10, %r26, 4;
	mov.u32 	%r39, %r2;
$L__BB0_3:
	.pragma "nounroll";
	mul.wide.s32 	%rd8, %r39, 4;
	add.s64 	%rd9, %rd1, %rd8;
	ld.global.f32 	%f18, [%rd9];
	fma.rn.f32 	%f19, %f1, %f18, %f86;
	add.s64 	%rd11, %rd9, %rd10;
	ld.global.f32 	%f20, [%rd11];
	fma.rn.f32 	%f21, %f1, %f20, %f19;
	add.s64 	%rd12, %rd11, %rd10;
	ld.global.f32 	%f22, [%rd12];
	fma.rn.f32 	%f23, %f1, %f22, %f21;
	add.s64 	%rd13, %rd12, %rd10;
	ld.global.f32 	%f24, [%rd13];
	fma.rn.f32 	%f25, %f1, %f24, %f23;
	add.s64 	%rd14, %rd13, %rd10;
	ld.global.f32 	%f26, [%rd14];
	fma.rn.f32 	%f27, %f1, %f26, %f25;
	add.s64 	%rd15, %rd14, %rd10;
	ld.global.f32 	%f28, [%rd15];
	fma.rn.f32 	%f29, %f1, %f28, %f27;
	add.s64 	%rd16, %rd15, %rd10;
	ld.global.f32 	%f30, [%rd16];
	fma.rn.f32 	%f31, %f1, %f30, %f29;
	add.s64 	%rd17, %rd16, %rd10;
	ld.global.f32 	%f32, [%rd17];
	fma.rn.f32 	%f33, %f1, %f32, %f31;
	add.s64 	%rd18, %rd17, %rd10;
	ld.global.f32 	%f34, [%rd18];
	fma.rn.f32 	%f35, %f1, %f34, %f33;
	add.s64 	%rd19, %rd18, %rd10;
	ld.global.f32 	%f36, [%rd19];
	fma.rn.f32 	%f37, %f1, %f36, %f35;
	add.s64 	%rd20, %rd19, %rd10;
	ld.global.f32 	%f38, [%rd20];
	fma.rn.f32 	%f39, %f1, %f38, %f37;
	add.s64 	%rd21, %rd20, %rd10;
	ld.global.f32 	%f40, [%rd21];
	fma.rn.f32 	%f41, %f1, %f40, %f39;
	add.s64 	%rd22, %rd21, %rd10;
	ld.global.f32 	%f42, [%rd22];
	fma.rn.f32 	%f43, %f1, %f42, %f41;
	add.s64 	%rd23, %rd22, %rd10;
	ld.global.f32 	%f44, [%rd23];
	fma.rn.f32 	%f45, %f1, %f44, %f43;
	add.s64 	%rd24, %rd23, %rd10;
	ld.global.f32 	%f46, [%rd24];
	fma.rn.f32 	%f47, %f1, %f46, %f45;
	add.s64 	%rd25, %rd24, %rd10;
	ld.global.f32 	%f48, [%rd25];
	fma.rn.f32 	%f86, %f1, %f48, %f47;
	add.s32 	%r40, %r40, 16;
	add.s32 	%r39, %r39, %r7;
	setp.ne.s32 	%p5, %r40, 0;
	@%p5 bra 	$L__BB0_3;
$L__BB0_4:
	setp.eq.s32 	%p6, %r4, 0;
	@%p6 bra 	$L__BB0_13;
	and.b32  	%r13, %r25, 7;
	setp.lt.u32 	%p7, %r4, 8;
	@%p7 bra 	$L__BB0_7;
	mad.lo.s32 	%r34, %r42, %r26, %r2;
	mul.wide.s32 	%rd26, %r34, 4;
	add.s64 	%rd27, %rd1, %rd26;
	ld.global.f32 	%f50, [%rd27];
	fma.rn.f32 	%f51, %f1, %f50, %f86;
	mul.wide.s32 	%rd28, %r26, 4;
	add.s64 	%rd29, %rd27, %rd28;
	ld.global.f32 	%f52, [%rd29];
	fma.rn.f32 	%f53, %f1, %f52, %f51;
	add.s64 	%rd30, %rd29, %rd28;
	ld.global.f32 	%f54, [%rd30];
	fma.rn.f32 	%f55, %f1, %f54, %f53;
	add.s64 	%rd31, %rd30, %rd28;
	ld.global.f32 	%f56, [%rd31];
	fma.rn.f32 	%f57, %f1, %f56, %f55;
	add.s64 	%rd32, %rd31, %rd28;
	ld.global.f32 	%f58, [%rd32];
	fma.rn.f32 	%f59, %f1, %f58, %f57;
	add.s64 	%rd33, %rd32, %rd28;
	ld.global.f32 	%f60, [%rd33];
	fma.rn.f32 	%f61, %f1, %f60, %f59;
	add.s64 	%rd34, %rd33, %rd28;
	ld.global.f32 	%f62, [%rd34];
	fma.rn.f32 	%f63, %f1, %f62, %f61;
	add.s64 	%rd35, %rd34, %rd28;
	ld.global.f32 	%f64, [%rd35];
	fma.rn.f32 	%f86, %f1, %f64, %f63;
	add.s32 	%r42, %r42, 8;
$L__BB0_7:
	setp.eq.s32 	%p8, %r13, 0;
	@%p8 bra 	$L__BB0_13;
	and.b32  	%r16, %r25, 3;
	setp.lt.u32 	%p9, %r13, 4;
	@%p9 bra 	$L__BB0_10;
	mad.lo.s32 	%r35, %r42, %r26, %r2;
	mul.wide.s32 	%rd36, %r35, 4;
	add.s64 	%rd37, %rd1, %rd36;
	ld.global.f32 	%f66, [%rd37];
	fma.rn.f32 	%f67, %f1, %f66, %f86;
	mul.wide.s32 	%rd38, %r26, 4;
	add.s64 	%rd39, %rd37, %rd38;
	ld.global.f32 	%f68, [%rd39];
	fma.rn.f32 	%f69, %f1, %f68, %f67;
	add.s64 	%rd40, %rd39, %rd38;
	ld.global.f32 	%f70, [%rd40];
	fma.rn.f32 	%f71, %f1, %f70, %f69;
	add.s64 	%rd41, %rd40, %rd38;
	ld.global.f32 	%f72, [%rd41];
	fma.rn.f32 	%f86, %f1, %f72, %f71;
	add.s32 	%r42, %r42, 4;
$L__BB0_10:
	setp.eq.s32 	%p10, %r16, 0;
	@%p10 bra 	$L__BB0_13;
	mad.lo.s32 	%r45, %r42, %r26, %r2;
	neg.s32 	%r44, %r16;
$L__BB0_12:
	.pragma "nounroll";
	mul.wide.s32 	%rd42, %r45, 4;
	add.s64 	%rd43, %rd1, %rd42;
	ld.global.f32 	%f73, [%rd43];
	fma.rn.f32 	%f86, %f1, %f73, %f86;
	add.s32 	%r45, %r45, %r26;
	add.s32 	%r44, %r44, 1;
	setp.ne.s32 	%p11, %r44, 0;
	@%p11 bra 	$L__BB0_12;
$L__BB0_13:
	shl.b32 	%r36, %r3, 2;
	mov.u32 	%r37, sum;
	add.s32 	%r38, %r37, %r36;
	ld.shared.f32 	%f74, [%r38];
	add.f32 	%f75, %f86, %f74;
	cvt.rn.f32.u32 	%f76, %r25;
	div.rn.f32 	%f77, %f75, %f76;
	st.shared.f32 	[%r38], %f77;
	cvta.to.global.u64 	%rd44, %rd3;
	add.s64 	%rd46, %rd44, %rd6;
	st.global.f32 	[%rd46], %f77;
$L__BB0_14:
	ret;

}


// ===== COMPILED SASS (sm_100) =====

	.target	sm_100

	.elftype	@"ET_EXEC"


//--------------------- .note.nv.tkinfo           --------------------------
	.section	.note.nv.tkinfo,"",@"SHT_NOTE"
	.sectionflags	@"SHF_NOTE_NV_TKINFO"
	.tkinfo
        /*0018*/ 	.word	0x00000002
        /*0030*/ 	.string	""
        /*0030*/ 	.string	"ptxas"
        /*0030*/ 	.string	"Cuda compilation tools, release 13.0, V13.0.88"
        /*0030*/ 	.string	"Build cuda_13.0.r13.0/compiler.36424714_0"
        /*0030*/ 	.string	"-arch sm_100 -m 64 "



//--------------------- .note.nv.cuinfo           --------------------------
	.section	.note.nv.cuinfo,"",@"SHT_NOTE"
	.sectionflags	@"SHF_NOTE_NV_CUINFO"
        /*0018*/ 	.short	0x0002
        /*001a*/ 	.short	0x0064
        /*001c*/ 	.short	0x0082
	.zero		2


//--------------------- .nv.info                  --------------------------
	.section	.nv.info,"",@"SHT_CUDA_INFO"
	.align	4


	//----- nvinfo : EIATTR_REGCOUNT
	.align		4
        /*0000*/ 	.byte	0x04, 0x2f
        /*0002*/ 	.short	(.L_1 - .L_0)
	.align		4
.L_0:
        /*0004*/ 	.word	index@(_Z21matrixOperationKernelPfS_S_S_fii)
        /*0008*/ 	.word	0x00000020


	//----- nvinfo : EIATTR_FRAME_SIZE
	.align		4
.L_1:
        /*000c*/ 	.byte	0x04, 0x11
        /*000e*/ 	.short	(.L_3 - .L_2)
	.align		4
.L_2:
        /*0010*/ 	.word	index@($__internal_0_$__cuda_sm3x_div_rn_noftz_f32_slowpath)
        /*0014*/ 	.word	0x00000000


	//----- nvinfo : EIATTR_FRAME_SIZE
	.align		4
.L_3:
        /*0018*/ 	.byte	0x04, 0x11
        /*001a*/ 	.short	(.L_5 - .L_4)
	.align		4
.L_4:
        /*001c*/ 	.word	index@(_Z21matrixOperationKernelPfS_S_S_fii)
        /*0020*/ 	.word	0x00000000


	//----- nvinfo : EIATTR_MIN_STACK_SIZE
	.align		4
.L_5:
        /*0024*/ 	.byte	0x04, 0x12
        /*0026*/ 	.short	(.L_7 - .L_6)
	.align		4
.L_6:
        /*0028*/ 	.word	index@(_Z21matrixOperationKernelPfS_S_S_fii)
        /*002c*/ 	.word	0x00000000
.L_7:


//--------------------- .nv.compat                --------------------------
	.section	.nv.compat,"",@"SHT_CUDA_COMPAT_INFO"
	.align	4
        /*0000*/ 	.byte	0x02, 0x09, 0x00, 0x00, 0x02, 0x02, 0x01, 0x00, 0x02, 0x05, 0x05, 0x00, 0x03, 0x07, 0x01, 0x01
        /*0010*/ 	.byte	0x02, 0x03, 0x00, 0x00, 0x02, 0x06, 0x01, 0x00, 0x04, 0x0b, 0x08, 0x00, 0x01, 0x00, 0x00, 0x00
        /*0020*/ 	.byte	0x00, 0x00, 0x00, 0x00


//--------------------- .nv.info._Z21matrixOperationKernelPfS_S_S_fii --------------------------
	.section	.nv.info._Z21matrixOperationKernelPfS_S_S_fii,"",@"SHT_CUDA_INFO"
	.sectionflags	@""
	.align	4


	//----- nvinfo : EIATTR_CUDA_API_VERSION
	.align		4
        /*0000*/ 	.byte	0x04, 0x37
        /*0002*/ 	.short	(.L_9 - .L_8)
.L_8:
        /*0004*/ 	.word	0x00000082


	//----- nvinfo : EIATTR_KPARAM_INFO
	.align		4
.L_9:
        /*0008*/ 	.byte	0x04, 0x17
        /*000a*/ 	.short	(.L_11 - .L_10)
.L_10:
        /*000c*/ 	.word	0x00000000
        /*0010*/ 	.short	0x0006
        /*0012*/ 	.short	0x0028
        /*0014*/ 	.byte	0x00, 0xf0, 0x11, 0x00


	//----- nvinfo : EIATTR_KPARAM_INFO
	.align		4
.L_11:
        /*0018*/ 	.byte	0x04, 0x17
        /*001a*/ 	.short	(.L_13 - .L_12)
.L_12:
        /*001c*/ 	.word	0x00000000
        /*0020*/ 	.short	0x0005
        /*0022*/ 	.short	0x0024
        /*0024*/ 	.byte	0x00, 0xf0, 0x11, 0x00


	//----- nvinfo : EIATTR_KPARAM_INFO
	.align		4
.L_13:
        /*0028*/ 	.byte	0x04, 0x17
        /*002a*/ 	.short	(.L_15 - .L_14)
.L_14:
        /*002c*/ 	.word	0x00000000
        /*0030*/ 	.short	0x0004
        /*0032*/ 	.short	0x0020
        /*0034*/ 	.byte	0x00, 0xf0, 0x11, 0x00


	//----- nvinfo : EIATTR_KPARAM_INFO
	.align		4
.L_15:
        /*0038*/ 	.byte	0x04, 0x17
        /*003a*/ 	.short	(.L_17 - .L_16)
.L_16:
        /*003c*/ 	.word	0x00000000
        /*0040*/ 	.short	0x0003
        /*0042*/ 	.short	0x0018
        /*0044*/ 	.byte	0x00, 0xf5, 0x21, 0x00


	//----- nvinfo : EIATTR_KPARAM_INFO
	.align		4
.L_17:
        /*0048*/ 	.byte	0x04, 0x17
        /*004a*/ 	.short	(.L_19 - .L_18)
.L_18:
        /*004c*/ 	.word	0x00000000
        /*0050*/ 	.short	0x0002
        /*0052*/ 	.short	0x0010
        /*0054*/ 	.byte	0x00, 0xf5, 0x21, 0x00


	//----- nvinfo : EIATTR_KPARAM_INFO
	.align		4
.L_19:
        /*0058*/ 	.byte	0x04, 0x17
        /*005a*/ 	.short	(.L_21 - .L_20)
.L_20:
        /*005c*/ 	.word	0x00000000
        /*0060*/ 	.short	0x0001
        /*0062*/ 	.short	0x0008
        /*0064*/ 	.byte	0x00, 0xf5, 0x21, 0x00


	//----- nvinfo : EIATTR_KPARAM_INFO
	.align		4
.L_21:
        /*0068*/ 	.byte	0x04, 0x17
        /*006a*/ 	.short	(.L_23 - .L_22)
.L_22:
        /*006c*/ 	.word	0x00000000
        /*0070*/ 	.short	0x0000
        /*0072*/ 	.short	0x0000
        /*0074*/ 	.byte	0x00, 0xf5, 0x21, 0x00


	//----- nvinfo : EIATTR_SPARSE_MMA_MASK
	.align		4
.L_23:
        /*0078*/ 	.byte	0x03, 0x50
        /*007a*/ 	.short	0x0000


	//----- nvinfo : EIATTR_MAXREG_COUNT
	.align		4
        /*007c*/ 	.byte	0x03, 0x1b
        /*007e*/ 	.short	0x00ff


	//----- nvinfo : EIATTR_MERCURY_ISA_VERSION
	.align		4
        /*0080*/ 	.byte	0x03, 0x5f
        /*0082*/ 	.short	0x0101


	//----- nvinfo : EIATTR_VRC_CTA_INIT_COUNT
	.align		4
        /*0084*/ 	.byte	0x02, 0x4a
	.zero		1
	.zero		1


	//----- nvinfo : EIATTR_EXIT_INSTR_OFFSETS
	.align		4
        /*0088*/ 	.byte	0x04, 0x1c
        /*008a*/ 	.short	(.L_25 - .L_24)


	//   ....[0]....
.L_24:
        /*008c*/ 	.word	0x000000d0


	//   ....[1]....
        /*0090*/ 	.word	0x00000a90


	//----- nvinfo : EIATTR_CRS_STACK_SIZE
	.align		4
.L_25:
        /*0094*/ 	.byte	0x04, 0x1e
        /*0096*/ 	.short	(.L_27 - .L_26)
.L_26:
        /*0098*/ 	.word	0x00000000


	//----- nvinfo : EIATTR_CBANK_PARAM_SIZE
	.align		4
.L_27:
        /*009c*/ 	.byte	0x03, 0x19
        /*009e*/ 	.short	0x002c


	//----- nvinfo : EIATTR_PARAM_CBANK
	.align		4
        /*00a0*/ 	.byte	0x04, 0x0a
        /*00a2*/ 	.short	(.L_29 - .L_28)
	.align		4
.L_28:
        /*00a4*/ 	.word	index@(.nv.constant0._Z21matrixOperationKernelPfS_S_S_fii)
        /*00a8*/ 	.short	0x0380
        /*00aa*/ 	.short	0x002c


	//----- nvinfo : EIATTR_SW_WAR
	.align		4
.L_29:
        /*00ac*/ 	.byte	0x04, 0x36
        /*00ae*/ 	.short	(.L_31 - .L_30)
.L_30:
        /*00b0*/ 	.word	0x00000008
.L_31:


//--------------------- .nv.callgraph             --------------------------
	.section	.nv.callgraph,"",@"SHT_CUDA_CALLGRAPH"
	.align	4
	.sectionentsize	8
	.align		4
        /*0000*/ 	.word	0x00000000
	.align		4
        /*0004*/ 	.word	0xffffffff
	.align		4
        /*0008*/ 	.word	0x00000000
	.align		4
        /*000c*/ 	.word	0xfffffffe
	.align		4
        /*0010*/ 	.word	0x00000000
	.align		4
        /*0014*/ 	.word	0xfffffffd
	.align		4
        /*0018*/ 	.word	0x00000000
	.align		4
        /*001c*/ 	.word	0xfffffffc


//--------------------- .text._Z21matrixOperationKernelPfS_S_S_fii --------------------------
	.section	.text._Z21matrixOperationKernelPfS_S_S_fii,"ax",@progbits
	.align	128
        .global         _Z21matrixOperationKernelPfS_S_S_fii
        .type           _Z21matrixOperationKernelPfS_S_S_fii,@function
        .size           _Z21matrixOperationKernelPfS_S_S_fii,(.L_x_20 - _Z21matrixOperationKernelPfS_S_S_fii)
        .other          _Z21matrixOperationKernelPfS_S_S_fii,@"STO_CUDA_ENTRY STV_DEFAULT"
_Z21matrixOperationKernelPfS_S_S_fii:
.text._Z21matrixOperationKernelPfS_S_S_fii:
[----:B------:R-:W-:Y:S01]  /*0000*/  LDC R1, c[0x0][0x37c] ;  /* 0x0000df00ff017b82 */ /* 0x000fe20000000800 */
[----:B------:R-:W0:Y:S07]  /*0010*/  S2R R4, SR_TID.X ;  /* 0x0000000000047919 */ /* 0x000e2e0000002100 */
[----:B------:R-:W1:Y:S01]  /*0020*/  LDC R2, c[0x0][0x364] ;  /* 0x0000d900ff027b82 */ /* 0x000e620000000800 */
[----:B------:R-:W2:Y:S01]  /*0030*/  LDCU UR7, c[0x0][0x3a4] ;  /* 0x00007480ff0777ac */ /* 0x000ea20008000800 */
[----:B------:R-:W1:Y:S06]  /*0040*/  S2R R5, SR_TID.Y ;  /* 0x0000000000057919 */ /* 0x000e6c0000002200 */
[----:B------:R-:W0:Y:S08]  /*0050*/  S2UR UR5, SR_CTAID.X ;  /* 0x00000000000579c3 */ /* 0x000e300000002500 */
[----:B------:R-:W0:Y:S08]  /*0060*/  LDC R3, c[0x0][0x360] ;  /* 0x0000d800ff037b82 */ /* 0x000e300000000800 */
[----:B------:R-:W1:Y:S08]  /*0070*/  S2UR UR4, SR_CTAID.Y ;  /* 0x00000000000479c3 */ /* 0x000e700000002600 */
[----:B------:R-:W3:Y:S01]  /*0080*/  LDC R0, c[0x0][0x3a8] ;  /* 0x0000ea00ff007b82 */ /* 0x000ee20000000800 */
[----:B0-----:R-:W-:-:S02]  /*0090*/  IMAD R3, R3, UR5, R4 ;  /* 0x0000000503037c24 */ /* 0x001fc4000f8e0204 */
[----:B-1----:R-:W-:-:S03]  /*00a0*/  IMAD R2, R2, UR4, R5 ;  /* 0x0000000402027c24 */ /* 0x002fc6000f8e0205 */
[----:B---3--:R-:W-:-:S04]  /*00b0*/  ISETP.GE.AND P0, PT, R3, R0, PT ;  /* 0x000000000300720c */ /* 0x008fc80003f06270 */
[----:B--2---:R-:W-:-:S13]  /*00c0*/  ISETP.GE.OR P0, PT, R2, UR7, P0 ;  /* 0x0000000702007c0c */ /* 0x004fda0008706670 */
[----:B------:R-:W-:Y:S05]  /*00d0*/  @P0 EXIT ;  /* 0x000000000000094d */ /* 0x000fea0003800000 */
[----:B------:R-:W0:Y:S01]  /*00e0*/  LDC.64 R4, c[0x0][0x388] ;  /* 0x0000e200ff047b82 */ /* 0x000e220000000a00 */
[----:B------:R-:W1:Y:S01]  /*00f0*/  LDCU.64 UR8, c[0x0][0x358] ;  /* 0x00006b00ff0877ac */ /* 0x000e620008000a00 */
[----:B------:R-:W-:-:S04]  /*0100*/  IMAD R2, R2, R0, R3 ;  /* 0x0000000002027224 */ /* 0x000fc800078e0203 */
[----:B0-----:R-:W-:-:S06]  /*0110*/  IMAD.WIDE R4, R2, 0x4, R4 ;  /* 0x0000000402047825 */ /* 0x001fcc00078e0204 */
[----:B-1----:R0:W5:Y:S01]  /*0120*/  LDG.E R4, desc[UR8][R4.64] ;  /* 0x0000000804047981 */ /* 0x002162000c1e1900 */
[----:B------:R-:W-:Y:S01]  /*0130*/  UISETP.GE.U32.AND UP0, UPT, UR7, 0x10, UPT ;  /* 0x000000100700788c */ /* 0x000fe2000bf06070 */
[----:B------:R-:W-:Y:S01]  /*0140*/  HFMA2 R7, -RZ, RZ, 0, 0 ;  /* 0x00000000ff077431 */ /* 0x000fe200000001ff */
[----:B------:R-:W-:Y:S01]  /*0150*/  ULOP3.LUT UR5, UR7, 0xf, URZ, 0xc0, !UPT ;  /* 0x0000000f07057892 */ /* 0x000fe2000f8ec0ff */
[----:B------:R-:W-:-:S06]  /*0160*/  UMOV UR4, URZ ;  /* 0x000000ff00047c82 */ /* 0x000fcc0008000000 */
[----:B0-----:R-:W-:Y:S05]  /*0170*/  BRA.U !UP0, `(.L_x_0) ;  /* 0x0000000108e47547 */ /* 0x001fea000b800000 */
[----:B------:R-:W-:Y:S01]  /*0180*/  ULOP3.LUT UR4, UR7, 0x7ffffff0, URZ, 0xc0, !UPT ;  /* 0x7ffffff007047892 */ /* 0x000fe2000f8ec0ff */
[----:B------:R-:W-:Y:S02]  /*0190*/  MOV R7, RZ ;  /* 0x000000ff00077202 */ /* 0x000fe40000000f00 */
[----:B------:R-:W-:Y:S01]  /*01a0*/  MOV R5, R3 ;  /* 0x0000000300057202 */ /* 0x000fe20000000f00 */
[----:B------:R-:W-:-:S12]  /*01b0*/  UIADD3 UR6, UPT, UPT, -UR4, URZ, URZ ;  /* 0x000000ff04067290 */ /* 0x000fd8000fffe1ff */
.L_x_1:
[----:B------:R-:W0:Y:S02]  /*01c0*/  LDC.64 R22, c[0x0][0x380] ;  /* 0x0000e000ff167b82 */ /* 0x000e240000000a00 */
[----:B0-----:R-:W-:-:S05]  /*01d0*/  IMAD.WIDE R22, R5, 0x4, R22 ;  /* 0x0000000405167825 */ /* 0x001fca00078e0216 */
[----:B------:R-:W2:Y:S01]  /*01e0*/  LDG.E R6, desc[UR8][R22.64] ;  /* 0x0000000816067981 */ /* 0x000ea2000c1e1900 */
[----:B------:R-:W-:-:S04]  /*01f0*/  IMAD.WIDE R8, R0, 0x4, R22 ;  /* 0x0000000400087825 */ /* 0x000fc800078e0216 */
[C---:B------:R-:W-:Y:S02]  /*0200*/  IMAD.WIDE R10, R0.reuse, 0x4, R8 ;  /* 0x00000004000a7825 */ /* 0x040fe400078e0208 */
[----:B------:R-:W3:Y:S02]  /*0210*/  LDG.E R9, desc[UR8][R8.64] ;  /* 0x0000000808097981 */ /* 0x000ee4000c1e1900 */
[C---:B------:R-:W-:Y:S02]  /*0220*/  IMAD.WIDE R26, R0.reuse, 0x4, R10 ;  /* 0x00000004001a7825 */ /* 0x040fe400078e020a */
[----:B------:R-:W4:Y:S02]  /*0230*/  LDG.E R11, desc[UR8][R10.64] ;  /* 0x000000080a0b7981 */ /* 0x000f24000c1e1900 */
[C---:B------:R-:W-:Y:S02]  /*0240*/  IMAD.WIDE R28, R0.reuse, 0x4, R26 ;  /* 0x00000004001c7825 */ /* 0x040fe400078e021a */
[----:B------:R-:W4:Y:S02]  /*0250*/  LDG.E R13, desc[UR8][R26.64] ;  /* 0x000000081a0d7981 */ /* 0x000f24000c1e1900 */
[----:B------:R-:W-:-:S02]  /*0260*/  IMAD.WIDE R14, R0, 0x4, R28 ;  /* 0x00000004000e7825 */ /* 0x000fc400078e021c */
[----:B------:R-:W4:Y:S04]  /*0270*/  LDG.E R10, desc[UR8][R28.64] ;  /* 0x000000081c0a7981 */ /* 0x000f28000c1e1900 */
[----:B------:R0:W4:Y:S01]  /*0280*/  LDG.E R8, desc[UR8][R14.64] ;  /* 0x000000080e087981 */ /* 0x000122000c1e1900 */
[----:B------:R-:W-:-:S04]  /*0290*/  IMAD.WIDE R24, R0, 0x4, R14 ;  /* 0x0000000400187825 */ /* 0x000fc800078e020e */
[C---:B------:R-:W-:Y:S02]  /*02a0*/  IMAD.WIDE R20, R0.reuse, 0x4, R24 ;  /* 0x0000000400147825 */ /* 0x040fe400078e0218 */
[----:B------:R-:W4:Y:S02]  /*02b0*/  LDG.E R25, desc[UR8][R24.64] ;  /* 0x0000000818197981 */ /* 0x000f24000c1e1900 */
[C---:B------:R-:W-:Y:S02]  /*02c0*/  IMAD.WIDE R18, R0.reuse, 0x4, R20 ;  /* 0x0000000400127825 */ /* 0x040fe400078e0214 */
[----:B------:R-:W4:Y:S02]  /*02d0*/  LDG.E R21, desc[UR8][R20.64] ;  /* 0x0000000814157981 */ /* 0x000f24000c1e1900 */
[C---:B------:R-:W-:Y:S02]  /*02e0*/  IMAD.WIDE R16, R0.reuse, 0x4, R18 ;  /* 0x0000000400107825 */ /* 0x040fe400078e0212 */
[----:B------:R-:W4:Y:S02]  /*02f0*/  LDG.E R19, desc[UR8][R18.64] ;  /* 0x0000000812137981 */ /* 0x000f24000c1e1900 */
[----:B0-----:R-:W-:-:S02]  /*0300*/  IMAD.WIDE R14, R0, 0x4, R16 ;  /* 0x00000004000e7825 */ /* 0x001fc400078e0210 */
[----:B------:R-:W4:Y:S02]  /*0310*/  LDG.E R12, desc[UR8][R16.64] ;  /* 0x00000008100c7981 */ /* 0x000f24000c1e1900 */
[C---:B------:R-:W-:Y:S02]  /*0320*/  IMAD.WIDE R22, R0.reuse, 0x4, R14 ;  /* 0x0000000400167825 */ /* 0x040fe400078e020e */
[----:B------:R0:W4:Y:S02]  /*0330*/  LDG.E R18, desc[UR8][R14.64] ;  /* 0x000000080e127981 */ /* 0x000124000c1e1900 */
[C---:B------:R-:W-:Y:S02]  /*0340*/  IMAD.WIDE R26, R0.reuse, 0x4, R22 ;  /* 0x00000004001a7825 */ /* 0x040fe400078e0216 */
[----:B------:R-:W4:Y:S02]  /*0350*/  LDG.E R23, desc[UR8][R22.64] ;  /* 0x0000000816177981 */ /* 0x000f24000c1e1900 */
[----:B------:R-:W-:-:S02]  /*0360*/  IMAD.WIDE R28, R0, 0x4, R26 ;  /* 0x00000004001c7825 */ /* 0x000fc400078e021a */
[----:B------:R-:W4:Y:S02]  /*0370*/  LDG.E R27, desc[UR8][R26.64] ;  /* 0x000000081a1b7981 */ /* 0x000f24000c1e1900 */
[C---:B0-----:R-:W-:Y:S02]  /*0380*/  IMAD.WIDE R14, R0.reuse, 0x4, R28 ;  /* 0x00000004000e7825 */ /* 0x041fe400078e021c */
[----:B------:R-:W4:Y:S02]  /*0390*/  LDG.E R29, desc[UR8][R28.64] ;  /* 0x000000081c1d7981 */ /* 0x000f24000c1e1900 */
[----:B------:R-:W-:Y:S02]  /*03a0*/  IMAD.WIDE R16, R0, 0x4, R14 ;  /* 0x0000000400107825 */ /* 0x000fe400078e020e */
[----:B------:R-:W4:Y:S04]  /*03b0*/  LDG.E R20, desc[UR8][R14.64] ;  /* 0x000000080e147981 */ /* 0x000f28000c1e1900 */
[----:B------:R-:W4:Y:S01]  /*03c0*/  LDG.E R24, desc[UR8][R16.64] ;  /* 0x0000000810187981 */ /* 0x000f22000c1e1900 */
[----:B------:R-:W-:-:S04]  /*03d0*/  UIADD3 UR6, UPT, UPT, UR6, 0x10, URZ ;  /* 0x0000001006067890 */ /* 0x000fc8000fffe0ff */
[----:B------:R-:W-:Y:S01]  /*03e0*/  UISETP.NE.AND UP0, UPT, UR6, URZ, UPT ;  /* 0x000000ff0600728c */ /* 0x000fe2000bf05270 */
[----:B------:R-:W-:Y:S01]  /*03f0*/  LEA R5, R0, R5, 0x4 ;  /* 0x0000000500057211 */ /* 0x000fe200078e20ff */
[----:B--2--5:R-:W-:-:S04]  /*0400*/  FFMA R6, R4, R6, R7 ;  /* 0x0000000604067223 */ /* 0x024fc80000000007 */
[----:B---3--:R-:W-:-:S04]  /*0410*/  FFMA R6, R4, R9, R6 ;  /* 0x0000000904067223 */ /* 0x008fc80000000006 */
[----:B----4-:R-:W-:-:S04]  /*0420*/  FFMA R6, R4, R11, R6 ;  /* 0x0000000b04067223 */ /* 0x010fc80000000006 */
[----:B------:R-:W-:-:S04]  /*0430*/  FFMA R13, R4, R13, R6 ;  /* 0x0000000d040d7223 */ /* 0x000fc80000000006 */
        /* <DEDUP_REMOVED lines=11> */
[----:B------:R-:W-:Y:S01]  /*04f0*/  FFMA R7, R4, R24, R29 ;  /* 0x0000001804077223 */ /* 0x000fe2000000001d */
[----:B------:R-:W-:Y:S06]  /*0500*/  BRA.U UP0, `(.L_x_1) ;  /* 0xfffffffd002c7547 */ /* 0x000fec000b83ffff */
.L_x_0:
[----:B------:R-:W-:-:S09]  /*0510*/  UISETP.NE.AND UP0, UPT, UR5, URZ, UPT ;  /* 0x000000ff0500728c */ /* 0x000fd2000bf05270 */
[----:B------:R-:W-:Y:S05]  /*0520*/  BRA.U !UP0, `(.L_x_2) ;  /* 0x0000000108f87547 */ /* 0x000fea000b800000 */
[----:B------:R-:W-:Y:S02]  /*0530*/  UISETP.GE.U32.AND UP0, UPT, UR5, 0x8, UPT ;  /* 0x000000080500788c */ /* 0x000fe4000bf06070 */
[----:B------:R-:W-:-:S04]  /*0540*/  ULOP3.LUT UR6, UR7, 0x7, URZ, 0xc0, !UPT ;  /* 0x0000000707067892 */ /* 0x000fc8000f8ec0ff */
[----:B------:R-:W-:-:S03]  /*0550*/  UISETP.NE.AND UP1, UPT, UR6, URZ, UPT ;  /* 0x000000ff0600728c */ /* 0x000fc6000bf25270 */
[----:B------:R-:W-:Y:S08]  /*0560*/  BRA.U !UP0, `(.L_x_3) ;  /* 0x00000001086c7547 */ /* 0x000ff0000b800000 */
[----:B------:R-:W0:Y:S01]  /*0570*/  LDC.64 R8, c[0x0][0x380] ;  /* 0x0000e000ff087b82 */ /* 0x000e220000000a00 */
[----:B------:R-:W-:-:S04]  /*0580*/  IMAD R5, R0, UR4, R3 ;  /* 0x0000000400057c24 */ /* 0x000fc8000f8e0203 */
[----:B0-----:R-:W-:-:S04]  /*0590*/  IMAD.WIDE R8, R5, 0x4, R8 ;  /* 0x0000000405087825 */ /* 0x001fc800078e0208 */
[C---:B------:R-:W-:Y:S02]  /*05a0*/  IMAD.WIDE R10, R0.reuse, 0x4, R8 ;  /* 0x00000004000a7825 */ /* 0x040fe400078e0208 */
[----:B------:R-:W2:Y:S02]  /*05b0*/  LDG.E R8, desc[UR8][R8.64] ;  /* 0x0000000808087981 */ /* 0x000ea4000c1e1900 */
[C---:B------:R-:W-:Y:S02]  /*05c0*/  IMAD.WIDE R12, R0.reuse, 0x4, R10 ;  /* 0x00000004000c7825 */ /* 0x040fe400078e020a */
[----:B------:R-:W3:Y:S02]  /*05d0*/  LDG.E R10, desc[UR8][R10.64] ;  /* 0x000000080a0a7981 */ /* 0x000ee4000c1e1900 */
[C---:B------:R-:W-:Y:S02]  /*05e0*/  IMAD.WIDE R14, R0.reuse, 0x4, R12 ;  /* 0x00000004000e7825 */ /* 0x040fe400078e020c */
[----:B------:R-:W4:Y:S02]  /*05f0*/  LDG.E R12, desc[UR8][R12.64] ;  /* 0x000000080c0c7981 */ /* 0x000f24000c1e1900 */
[----:B------:R-:W-:-:S02]  /*0600*/  IMAD.WIDE R16, R0, 0x4, R14 ;  /* 0x0000000400107825 */ /* 0x000fc400078e020e */
[----:B------:R-:W4:Y:S02]  /*0610*/  LDG.E R14, desc[UR8][R14.64] ;  /* 0x000000080e0e7981 */ /* 0x000f24000c1e1900 */
[C---:B------:R-:W-:Y:S02]  /*0620*/  IMAD.WIDE R18, R0.reuse, 0x4, R16 ;  /* 0x0000000400127825 */ /* 0x040fe400078e0210 */
[----:B------:R-:W4:Y:S02]  /*0630*/  LDG.E R16, desc[UR8][R16.64] ;  /* 0x0000000810107981 */ /* 0x000f24000c1e1900 */
[C---:B------:R-:W-:Y:S02]  /*0640*/  IMAD.WIDE R20, R0.reuse, 0x4, R18 ;  /* 0x0000000400147825 */ /* 0x040fe400078e0212 */
[----:B------:R-:W4:Y:S02]  /*0650*/  LDG.E R18, desc[UR8][R18.64] ;  /* 0x0000000812127981 */ /* 0x000f24000c1e1900 */
[----:B------:R-:W-:-:S02]  /*0660*/  IMAD.WIDE R22, R0, 0x4, R20 ;  /* 0x0000000400167825 */ /* 0x000fc400078e0214 */
[----:B------:R-:W4:Y:S04]  /*0670*/  LDG.E R20, desc[UR8][R20.64] ;  /* 0x0000000814147981 */ /* 0x000f28000c1e1900 */
[----:B------:R-:W4:Y:S01]  /*0680*/  LDG.E R22, desc[UR8][R22.64] ;  /* 0x0000000816167981 */ /* 0x000f22000c1e1900 */
[----:B------:R-:W-:Y:S01]  /*0690*/  UIADD3 UR4, UPT, UPT, UR4, 0x8, URZ ;  /* 0x0000000804047890 */ /* 0x000fe2000fffe0ff */
[----:B--2--5:R-:W-:-:S04]  /*06a0*/  FFMA R7, R4, R8, R7 ;  /* 0x0000000804077223 */ /* 0x024fc80000000007 */
[----:B---3--:R-:W-:-:S04]  /*06b0*/  FFMA R7, R4, R10, R7 ;  /* 0x0000000a04077223 */ /* 0x008fc80000000007 */
[----:B----4-:R-:W-:-:S04]  /*06c0*/  FFMA R7, R4, R12, R7 ;  /* 0x0000000c04077223 */ /* 0x010fc80000000007 */
[----:B------:R-:W-:-:S04]  /*06d0*/  FFMA R7, R4, R14, R7 ;  /* 0x0000000e04077223 */ /* 0x000fc80000000007 */
[----:B------:R-:W-:-:S04]  /*06e0*/  FFMA R7, R4, R16, R7 ;  /* 0x0000001004077223 */ /* 0x000fc80000000007 */
[----:B------:R-:W-:-:S04]  /*06f0*/  FFMA R7, R4, R18, R7 ;  /* 0x0000001204077223 */ /* 0x000fc80000000007 */
[----:B------:R-:W-:-:S04]  /*0700*/  FFMA R7, R4, R20, R7 ;  /* 0x0000001404077223 */ /* 0x000fc80000000007 */
[----:B------:R-:W-:-:S07]  /*0710*/  FFMA R7, R4, R22, R7 ;  /* 0x0000001604077223 */ /* 0x000fce0000000007 */
.L_x_3:
        /* <DEDUP_REMOVED lines=12> */
[----:B------:R-:W-:Y:S02]  /*07e0*/  IMAD.WIDE R14, R0, 0x4, R12 ;  /* 0x00000004000e7825 */ /* 0x000fe400078e020c */
[----:B------:R-:W4:Y:S04]  /*07f0*/  LDG.E R12, desc[UR8][R12.64] ;  /* 0x000000080c0c7981 */ /* 0x000f28000c1e1900 */
[----:B------:R-:W4:Y:S01]  /*0800*/  LDG.E R14, desc[UR8][R14.64] ;  /* 0x000000080e0e7981 */ /* 0x000f22000c1e1900 */
[----:B------:R-:W-:Y:S01]  /*0810*/  UIADD3 UR4, UPT, UPT, UR4, 0x4, URZ ;  /* 0x0000000404047890 */ /* 0x000fe2000fffe0ff */
[----:B--2--5:R-:W-:-:S04]  /*0820*/  FFMA R7, R4, R8, R7 ;  /* 0x0000000804077223 */ /* 0x024fc80000000007 */
[----:B---3--:R-:W-:-:S04]  /*0830*/  FFMA R7, R4, R10, R7 ;  /* 0x0000000a04077223 */ /* 0x008fc80000000007 */
[----:B----4-:R-:W-:-:S04]  /*0840*/  FFMA R7, R4, R12, R7 ;  /* 0x0000000c04077223 */ /* 0x010fc80000000007 */
[----:B------:R-:W-:-:S07]  /*0850*/  FFMA R7, R4, R14, R7 ;  /* 0x0000000e04077223 */ /* 0x000fce0000000007 */
.L_x_4:
[----:B------:R-:W-:Y:S05]  /*0860*/  BRA.U !UP1, `(.L_x_2) ;  /* 0x0000000109287547 */ /* 0x000fea000b800000 */
[----:B------:R-:W0:Y:S01]  /*0870*/  LDC.64 R10, c[0x0][0x380] ;  /* 0x0000e000ff0a7b82 */ /* 0x000e220000000a00 */
[----:B------:R-:W-:Y:S01]  /*0880*/  IMAD R3, R0, UR4, R3 ;  /* 0x0000000400037c24 */ /* 0x000fe2000f8e0203 */
[----:B------:R-:W-:-:S12]  /*0890*/  UIADD3 UR5, UPT, UPT, -UR5, URZ, URZ ;  /* 0x000000ff05057290 */ /* 0x000fd8000fffe1ff */
.L_x_5:
[----:B0-----:R-:W-:-:S06]  /*08a0*/  IMAD.WIDE R8, R3, 0x4, R10 ;  /* 0x0000000403087825 */ /* 0x001fcc00078e020a */
[----:B------:R-:W2:Y:S01]  /*08b0*/  LDG.E R8, desc[UR8][R8.64] ;  /* 0x0000000808087981 */ /* 0x000ea2000c1e1900 */
[----:B------:R-:W-:Y:S01]  /*08c0*/  UIADD3 UR5, UPT, UPT, UR5, 0x1, URZ ;  /* 0x0000000105057890 */ /* 0x000fe2000fffe0ff */
[----:B------:R-:W-:-:S03]  /*08d0*/  IADD3 R3, PT, PT, R3, R0, RZ ;  /* 0x0000000003037210 */ /* 0x000fc60007ffe0ff */
[----:B------:R-:W-:Y:S01]  /*08e0*/  UISETP.NE.AND UP0, UPT, UR5, URZ, UPT ;  /* 0x000000ff0500728c */ /* 0x000fe2000bf05270 */
[----:B--2--5:R-:W-:-:S08]  /*08f0*/  FFMA R7, R4, R8, R7 ;  /* 0x0000000804077223 */ /* 0x024fd00000000007 */
[----:B------:R-:W-:Y:S05]  /*0900*/  BRA.U UP0, `(.L_x_5) ;  /* 0xfffffffd00e47547 */ /* 0x000fea000b83ffff */
.L_x_2:
[----:B------:R-:W0:Y:S01]  /*0910*/  S2UR UR5, SR_CgaCtaId ;  /* 0x00000000000579c3 */ /* 0x000e220000008800 */
[----:B------:R-:W-:Y:S01]  /*0920*/  UMOV UR4, 0x400 ;  /* 0x0000040000047882 */ /* 0x000fe20000000000 */
[----:B------:R-:W-:Y:S01]  /*0930*/  I2FP.F32.U32 R3, UR7 ;  /* 0x0000000700037c45 */ /* 0x000fe20008201000 */
[----:B------:R-:W-:Y:S03]  /*0940*/  BSSY.RECONVERGENT B0, `(.L_x_6) ;  /* 0x0000010000007945 */ /* 0x000fe60003800200 */
[----:B------:R-:W1:Y:S02]  /*0950*/  MUFU.RCP R6, R3 ;  /* 0x0000000300067308 */ /* 0x000e640000001000 */
[----:B-1----:R-:W-:Y:S01]  /*0960*/  FFMA R5, -R3, R6, 1 ;  /* 0x3f80000003057423 */ /* 0x002fe20000000106 */
[----:B0-----:R-:W-:-:S03]  /*0970*/  ULEA UR4, UR5, UR4, 0x18 ;  /* 0x0000000405047291 */ /* 0x001fc6000f8ec0ff */
[----:B------:R-:W-:-:S03]  /*0980*/  FFMA R5, R6, R5, R6 ;  /* 0x0000000506057223 */ /* 0x000fc60000000006 */
[----:B-----5:R-:W-:-:S05]  /*0990*/  LEA R4, R2, UR4, 0x2 ;  /* 0x0000000402047c11 */ /* 0x020fca000f8e10ff */
[----:B------:R-:W0:Y:S02]  /*09a0*/  LDS R0, [R4] ;  /* 0x0000000004007984 */ /* 0x000e240000000800 */
[----:B0-----:R-:W-:-:S04]  /*09b0*/  FADD R0, R0, R7 ;  /* 0x0000000700007221 */ /* 0x001fc80000000000 */
[----:B------:R-:W0:Y:S01]  /*09c0*/  FCHK P0, R0, R3 ;  /* 0x0000000300007302 */ /* 0x000e220000000000 */
[----:B------:R-:W-:-:S04]  /*09d0*/  FFMA R6, R0, R5, RZ ;  /* 0x0000000500067223 */ /* 0x000fc800000000ff */
[----:B------:R-:W-:-:S04]  /*09e0*/  FFMA R7, -R3, R6, R0 ;  /* 0x0000000603077223 */ /* 0x000fc80000000100 */
[----:B------:R-:W-:Y:S01]  /*09f0*/  FFMA R5, R5, R7, R6 ;  /* 0x0000000705057223 */ /* 0x000fe20000000006 */
[----:B0-----:R-:W-:Y:S06]  /*0a00*/  @!P0 BRA `(.L_x_7) ;  /* 0x00000000000c8947 */ /* 0x001fec0003800000 */
[----:B------:R-:W-:-:S07]  /*0a10*/  MOV R6, 0xa30 ;  /* 0x00000a3000067802 */ /* 0x000fce0000000f00 */
[----:B------:R-:W-:Y:S05]  /*0a20*/  CALL.REL.NOINC `($__internal_0_$__cuda_sm3x_div_rn_noftz_f32_slowpath) ;  /* 0x00000000001c7944 */ /* 0x000fea0003c00000 */
[----:B------:R-:W-:-:S07]  /*0a30*/  MOV R5, R0 ;  /* 0x0000000000057202 */ /* 0x000fce0000000f00 */
.L_x_7:
[----:B------:R-:W-:Y:S05]  /*0a40*/  BSYNC.RECONVERGENT B0 ;  /* 0x0000000000007941 */ /* 0x000fea0003800200 */
.L_x_6:
[----:B------:R-:W0:Y:S01]  /*0a50*/  LDC.64 R6, c[0x0][0x390] ;  /* 0x0000e400ff067b82 */ /* 0x000e220000000a00 */
[----:B------:R-:W-:Y:S01]  /*0a60*/  STS [R4], R5 ;  /* 0x0000000504007388 */ /* 0x000fe20000000800 */
[----:B0-----:R-:W-:-:S05]  /*0a70*/  IMAD.WIDE R2, R2, 0x4, R6 ;  /* 0x0000000402027825 */ /* 0x001fca00078e0206 */
[----:B------:R-:W-:Y:S01]  /*0a80*/  STG.E desc[UR8][R2.64], R5 ;  /* 0x0000000502007986 */ /* 0x000fe2000c101908 */
[----:B------:R-:W-:Y:S05]  /*0a90*/  EXIT ;  /* 0x000000000000794d */ /* 0x000fea0003800000 */
        .weak           $__internal_0_$__cuda_sm3x_div_rn_noftz_f32_slowpath
        .type           $__internal_0_$__cuda_sm3x_div_rn_noftz_f32_slowpath,@function
        .size           $__internal_0_$__cuda_sm3x_div_rn_noftz_f32_slowpath,(.L_x_20 - $__internal_0_$__cuda_sm3x_div_rn_noftz_f32_slowpath)
$__internal_0_$__cuda_sm3x_div_rn_noftz_f32_slowpath:
[----:B------:R-:W-:Y:S01]  /*0aa0*/  SHF.R.U32.HI R7, RZ, 0x17, R3 ;  /* 0x00000017ff077819 */ /* 0x000fe20000011603 */
[----:B------:R-:W-:Y:S01]  /*0ab0*/  BSSY.RECONVERGENT B1, `(.L_x_8) ;  /* 0x0000064000017945 */ /* 0x000fe20003800200 */
[----:B------:R-:W-:Y:S02]  /*0ac0*/  SHF.R.U32.HI R5, RZ, 0x17, R0 ;  /* 0x00000017ff057819 */ /* 0x000fe40000011600 */
[----:B------:R-:W-:Y:S02]  /*0ad0*/  LOP3.LUT R7, R7, 0xff, RZ, 0xc0, !PT ;  /* 0x000000ff07077812 */ /* 0x000fe400078ec0ff */
[----:B------:R-:W-:Y:S02]  /*0ae0*/  LOP3.LUT R12, R5, 0xff, RZ, 0xc0, !PT ;  /* 0x000000ff050c7812 */ /* 0x000fe400078ec0ff */
[----:B------:R-:W-:Y:S02]  /*0af0*/  IADD3 R10, PT, PT, R7, -0x1, RZ ;  /* 0xffffffff070a7810 */ /* 0x000fe40007ffe0ff */
[----:B------:R-:W-:-:S02]  /*0b00*/  IADD3 R11, PT, PT, R12, -0x1, RZ ;  /* 0xffffffff0c0b7810 */ /* 0x000fc40007ffe0ff */
[----:B------:R-:W-:Y:S02]  /*0b10*/  ISETP.GT.U32.AND P0, PT, R10, 0xfd, PT ;  /* 0x000000fd0a00780c */ /* 0x000fe40003f04070 */
[----:B------:R-:W-:Y:S02]  /*0b20*/  MOV R5, R0 ;  /* 0x0000000000057202 */ /* 0x000fe40000000f00 */
[----:B------:R-:W-:Y:S02]  /*0b30*/  ISETP.GT.U32.OR P0, PT, R11, 0xfd, P0 ;  /* 0x000000fd0b00780c */ /* 0x000fe40000704470 */
[----:B------:R-:W-:-:S11]  /*0b40*/  MOV R8, R3 ;  /* 0x0000000300087202 */ /* 0x000fd60000000f00 */
[----:B------:R-:W-:Y:S01]  /*0b50*/  @!P0 MOV R9, RZ ;  /* 0x000000ff00098202 */ /* 0x000fe20000000f00 */
[----:B------:R-:W-:Y:S06]  /*0b60*/  @!P0 BRA `(.L_x_9) ;  /* 0x00000000005c8947 */ /* 0x000fec0003800000 */
[----:B------:R-:W-:Y:S02]  /*0b70*/  FSETP.GTU.FTZ.AND P0, PT, |R0|, +INF , PT ;  /* 0x7f8000000000780b */ /* 0x000fe40003f1c200 */
[----:B------:R-:W-:-:S04]  /*0b80*/  FSETP.GTU.FTZ.AND P1, PT, |R3|, +INF , PT ;  /* 0x7f8000000300780b */ /* 0x000fc80003f3c200 */
[----:B------:R-:W-:-:S13]  /*0b90*/  PLOP3.LUT P0, PT, P0, P1, PT, 0xf8, 0x8f ;  /* 0x00000000008f781c */ /* 0x000fda0000703f70 */
[----:B------:R-:W-:Y:S05]  /*0ba0*/  @P0 BRA `(.L_x_10) ;  /* 0x00000004004c0947 */ /* 0x000fea0003800000 */
[----:B------:R-:W-:-:S13]  /*0bb0*/  LOP3.LUT P0, RZ, R8, 0x7fffffff, R5, 0xc8, !PT ;  /* 0x7fffffff08ff7812 */ /* 0x000fda000780c805 */
[----:B------:R-:W-:Y:S05]  /*0bc0*/  @!P0 BRA `(.L_x_11) ;  /* 0x00000004003c8947 */ /* 0x000fea0003800000 */
[C---:B------:R-:W-:Y:S02]  /*0bd0*/  FSETP.NEU.FTZ.AND P2, PT, |R0|.reuse, +INF , PT ;  /* 0x7f8000000000780b */ /* 0x040fe40003f5d200 */
[----:B------:R-:W-:Y:S02]  /*0be0*/  FSETP.NEU.FTZ.AND P1, PT, |R3|, +INF , PT ;  /* 0x7f8000000300780b */ /* 0x000fe40003f3d200 */
[----:B------:R-:W-:-:S11]  /*0bf0*/  FSETP.NEU.FTZ.AND P0, PT, |R0|, +INF , PT ;  /* 0x7f8000000000780b */ /* 0x000fd60003f1d200 */
[----:B------:R-:W-:Y:S05]  /*0c00*/  @!P1 BRA !P2, `(.L_x_11) ;  /* 0x00000004002c9947 */ /* 0x000fea0005000000 */
[----:B------:R-:W-:-:S04]  /*0c10*/  LOP3.LUT P2, RZ, R5, 0x7fffffff, RZ, 0xc0, !PT ;  /* 0x7fffffff05ff7812 */ /* 0x000fc8000784c0ff */
[----:B------:R-:W-:-:S13]  /*0c20*/  PLOP3.LUT P1, PT, P1, P2, PT, 0x2f, 0xf2 ;  /* 0x0000000000f2781c */ /* 0x000fda0000f24577 */
[----:B------:R-:W-:Y:S05]  /*0c30*/  @P1 BRA `(.L_x_12) ;  /* 0x0000000400181947 */ /* 0x000fea0003800000 */
[----:B------:R-:W-:-:S04]  /*0c40*/  LOP3.LUT P1, RZ, R8, 0x7fffffff, RZ, 0xc0, !PT ;  /* 0x7fffffff08ff7812 */ /* 0x000fc8000782c0ff */
[----:B------:R-:W-:-:S13]  /*0c50*/  PLOP3.LUT P0, PT, P0, P1, PT, 0x2f, 0xf2 ;  /* 0x0000000000f2781c */ /* 0x000fda0000702577 */
[----:B------:R-:W-:Y:S05]  /*0c60*/  @P0 BRA `(.L_x_13) ;  /* 0x0000000400000947 */ /* 0x000fea0003800000 */
[----:B------:R-:W-:Y:S02]  /*0c70*/  ISETP.GE.AND P0, PT, R11, RZ, PT ;  /* 0x000000ff0b00720c */ /* 0x000fe40003f06270 */
[----:B------:R-:W-:-:S11]  /*0c80*/  ISETP.GE.AND P1, PT, R10, RZ, PT ;  /* 0x000000ff0a00720c */ /* 0x000fd60003f26270 */
[----:B------:R-:W-:Y:S01]  /*0c90*/  @P0 MOV R9, RZ ;  /* 0x000000ff00090202 */ /* 0x000fe20000000f00 */
[----:B------:R-:W-:Y:S01]  /*0ca0*/  @!P0 FFMA R5, R0, 1.84467440737095516160e+19, RZ ;  /* 0x5f80000000058823 */ /* 0x000fe200000000ff */
[----:B------:R-:W-:Y:S01]  /*0cb0*/  @!P0 MOV R9, 0xffffffc0 ;  /* 0xffffffc000098802 */ /* 0x000fe20000000f00 */
[----:B------:R-:W-:-:S03]  /*0cc0*/  @!P1 FFMA R8, R3, 1.84467440737095516160e+19, RZ ;  /* 0x5f80000003089823 */ /* 0x000fc600000000ff */
[----:B------:R-:W-:-:S07]  /*0cd0*/  @!P1 IADD3 R9, PT, PT, R9, 0x40, RZ ;  /* 0x0000004009099810 */ /* 0x000fce0007ffe0ff */
.L_x_9:
[----:B------:R-:W-:Y:S01]  /*0ce0*/  LEA R3, R7, 0xc0800000, 0x17 ;  /* 0xc080000007037811 */ /* 0x000fe200078eb8ff */
[----:B------:R-:W-:Y:S03]  /*0cf0*/  BSSY.RECONVERGENT B2, `(.L_x_14) ;  /* 0x0000036000027945 */ /* 0x000fe60003800200 */
[----:B------:R-:W-:Y:S02]  /*0d00*/  IADD3 R3, PT, PT, -R3, R8, RZ ;  /* 0x0000000803037210 */ /* 0x000fe40007ffe1ff */
[----:B------:R-:W-:Y:S02]  /*0d10*/  IADD3 R8, PT, PT, R12, -0x7f, RZ ;  /* 0xffffff810c087810 */ /* 0x000fe40007ffe0ff */
[----:B------:R-:W0:Y:S01]  /*0d20*/  MUFU.RCP R10, R3 ;  /* 0x00000003000a7308 */ /* 0x000e220000001000 */
[----:B------:R-:W-:Y:S02]  /*0d30*/  FADD.FTZ R11, -R3, -RZ ;  /* 0x800000ff030b7221 */ /* 0x000fe40000010100 */
[C---:B------:R-:W-:Y:S01]  /*0d40*/  IMAD R0, R8.reuse, -0x800000, R5 ;  /* 0xff80000008007824 */ /* 0x040fe200078e0205 */
[----:B------:R-:W-:-:S04]  /*0d50*/  IADD3 R8, PT, PT, R8, 0x7f, -R7 ;  /* 0x0000007f08087810 */ /* 0x000fc80007ffe807 */
[----:B------:R-:W-:Y:S01]  /*0d60*/  IADD3 R8, PT, PT, R8, R9, RZ ;  /* 0x0000000908087210 */ /* 0x000fe20007ffe0ff */
[----:B0-----:R-:W-:-:S04]  /*0d70*/  FFMA R13, R10, R11, 1 ;  /* 0x3f8000000a0d7423 */ /* 0x001fc8000000000b */
[----:B------:R-:W-:-:S04]  /*0d80*/  FFMA R12, R10, R13, R10 ;  /* 0x0000000d0a0c7223 */ /* 0x000fc8000000000a */
[----:B------:R-:W-:-:S04]  /*0d90*/  FFMA R5, R0, R12, RZ ;  /* 0x0000000c00057223 */ /* 0x000fc800000000ff */
[----:B------:R-:W-:-:S04]  /*0da0*/  FFMA R10, R11, R5, R0 ;  /* 0x000000050b0a7223 */ /* 0x000fc80000000000 */
[----:B------:R-:W-:-:S04]  /*0db0*/  FFMA R13, R12, R10, R5 ;  /* 0x0000000a0c0d7223 */ /* 0x000fc80000000005 */
[----:B------:R-:W-:-:S04]  /*0dc0*/  FFMA R10, R11, R13, R0 ;  /* 0x0000000d0b0a7223 */ /* 0x000fc80000000000 */
[----:B------:R-:W-:-:S05]  /*0dd0*/  FFMA R0, R12, R10, R13 ;  /* 0x0000000a0c007223 */ /* 0x000fca000000000d */
[----:B------:R-:W-:-:S04]  /*0de0*/  SHF.R.U32.HI R3, RZ, 0x17, R0 ;  /* 0x00000017ff037819 */ /* 0x000fc80000011600 */
[----:B------:R-:W-:-:S04]  /*0df0*/  LOP3.LUT R3, R3, 0xff, RZ, 0xc0, !PT ;  /* 0x000000ff03037812 */ /* 0x000fc800078ec0ff */
[----:B------:R-:W-:-:S04]  /*0e00*/  IADD3 R7, PT, PT, R3, R8, RZ ;  /* 0x0000000803077210 */ /* 0x000fc80007ffe0ff */
[----:B------:R-:W-:-:S04]  /*0e10*/  IADD3 R3, PT, PT, R7, -0x1, RZ ;  /* 0xffffffff07037810 */ /* 0x000fc80007ffe0ff */
[----:B------:R-:W-:-:S13]  /*0e20*/  ISETP.GE.U32.AND P0, PT, R3, 0xfe, PT ;  /* 0x000000fe0300780c */ /* 0x000fda0003f06070 */
[----:B------:R-:W-:Y:S05]  /*0e30*/  @!P0 BRA `(.L_x_15) ;  /* 0x0000000000808947 */ /* 0x000fea0003800000 */
[----:B------:R-:W-:-:S13]  /*0e40*/  ISETP.GT.AND P0, PT, R7, 0xfe, PT ;  /* 0x000000fe0700780c */ /* 0x000fda0003f04270 */
[----:B------:R-:W-:Y:S05]  /*0e50*/  @P0 BRA `(.L_x_16) ;  /* 0x00000000006c0947 */ /* 0x000fea0003800000 */
[----:B------:R-:W-:-:S13]  /*0e60*/  ISETP.GE.AND P0, PT, R7, 0x1, PT ;  /* 0x000000010700780c */ /* 0x000fda0003f06270 */
[----:B------:R-:W-:Y:S05]  /*0e70*/  @P0 BRA `(.L_x_17) ;  /* 0x0000000000740947 */ /* 0x000fea0003800000 */
[----:B------:R-:W-:Y:S02]  /*0e80*/  ISETP.GE.AND P0, PT, R7, -0x18, PT ;  /* 0xffffffe80700780c */ /* 0x000fe40003f06270 */
[----:B------:R-:W-:-:S11]  /*0e90*/  LOP3.LUT R0, R0, 0x80000000, RZ, 0xc0, !PT ;  /* 0x8000000000007812 */ /* 0x000fd600078ec0ff */
[----:B------:R-:W-:Y:S05]  /*0ea0*/  @!P0 BRA `(.L_x_17) ;  /* 0x0000000000688947 */ /* 0x000fea0003800000 */
[CCC-:B------:R-:W-:Y:S01]  /*0eb0*/  FFMA.RZ R3, R12.reuse, R10.reuse, R13.reuse ;  /* 0x0000000a0c037223 */ /* 0x1c0fe2000000c00d */
[CCC-:B------:R-:W-:Y:S01]  /*0ec0*/  FFMA.RM R8, R12.reuse, R10.reuse, R13.reuse ;  /* 0x0000000a0c087223 */ /* 0x1c0fe2000000400d */
[C---:B------:R-:W-:Y:S02]  /*0ed0*/  ISETP.NE.AND P2, PT, R7.reuse, RZ, PT ;  /* 0x000000ff0700720c */ /* 0x040fe40003f45270 */
[----:B------:R-:W-:Y:S02]  /*0ee0*/  ISETP.NE.AND P1, PT, R7, RZ, PT ;  /* 0x000000ff0700720c */ /* 0x000fe40003f25270 */
[----:B------:R-:W-:Y:S01]  /*0ef0*/  LOP3.LUT R5, R3, 0x7fffff, RZ, 0xc0, !PT ;  /* 0x007fffff03057812 */ /* 0x000fe200078ec0ff */
[----:B------:R-:W-:Y:S01]  /*0f00*/  FFMA.RP R3, R12, R10, R13 ;  /* 0x0000000a0c037223 */ /* 0x000fe2000000800d */
[----:B------:R-:W-:Y:S02]  /*0f10*/  IADD3 R10, PT, PT, R7, 0x20, RZ ;  /* 0x00000020070a7810 */ /* 0x000fe40007ffe0ff */
[----:B------:R-:W-:-:S02]  /*0f20*/  LOP3.LUT R5, R5, 0x800000, RZ, 0xfc, !PT ;  /* 0x0080000005057812 */ /* 0x000fc400078efcff */
[----:B------:R-:W-:Y:S02]  /*0f30*/  IADD3 R7, PT, PT, -R7, RZ, RZ ;  /* 0x000000ff07077210 */ /* 0x000fe40007ffe1ff */
[----:B------:R-:W-:Y:S02]  /*0f40*/  SHF.L.U32 R10, R5, R10, RZ ;  /* 0x0000000a050a7219 */ /* 0x000fe400000006ff */
[----:B------:R-:W-:Y:S02]  /*0f50*/  FSETP.NEU.FTZ.AND P0, PT, R3, R8, PT ;  /* 0x000000080300720b */ /* 0x000fe40003f1d000 */
[----:B------:R-:W-:Y:S02]  /*0f60*/  SEL R8, R7, RZ, P2 ;  /* 0x000000ff07087207 */ /* 0x000fe40001000000 */
[----:B------:R-:W-:Y:S02]  /*0f70*/  ISETP.NE.AND P1, PT, R10, RZ, P1 ;  /* 0x000000ff0a00720c */ /* 0x000fe40000f25270 */
[----:B------:R-:W-:-:S02]  /*0f80*/  SHF.R.U32.HI R8, RZ, R8, R5 ;  /* 0x00000008ff087219 */ /* 0x000fc40000011605 */
[----:B------:R-:W-:Y:S02]  /*0f90*/  PLOP3.LUT P0, PT, P0, P1, PT, 0xf8, 0x8f ;  /* 0x00000000008f781c */ /* 0x000fe40000703f70 */
[----:B------:R-:W-:Y:S02]  /*0fa0*/  SHF.R.U32.HI R10, RZ, 0x1, R8 ;  /* 0x00000001ff0a7819 */ /* 0x000fe40000011608 */
[----:B------:R-:W-:-:S04]  /*0fb0*/  SEL R3, RZ, 0x1, !P0 ;  /* 0x00000001ff037807 */ /* 0x000fc80004000000 */
[----:B------:R-:W-:-:S04]  /*0fc0*/  LOP3.LUT R3, R3, 0x1, R10, 0xf8, !PT ;  /* 0x0000000103037812 */ /* 0x000fc800078ef80a */
[----:B------:R-:W-:-:S04]  /*0fd0*/  LOP3.LUT R3, R3, R8, RZ, 0xc0, !PT ;  /* 0x0000000803037212 */ /* 0x000fc800078ec0ff */
[----:B------:R-:W-:-:S04]  /*0fe0*/  IADD3 R3, PT, PT, R10, R3, RZ ;  /* 0x000000030a037210 */ /* 0x000fc80007ffe0ff */
[----:B------:R-:W-:Y:S01]  /*0ff0*/  LOP3.LUT R0, R3, R0, RZ, 0xfc, !PT ;  /* 0x0000000003007212 */ /* 0x000fe200078efcff */
[----:B------:R-:W-:Y:S06]  /*1000*/  BRA `(.L_x_17) ;  /* 0x0000000000107947 */ /* 0x000fec0003800000 */
.L_x_16:
[----:B------:R-:W-:-:S04]  /*1010*/  LOP3.LUT R0, R0, 0x80000000, RZ, 0xc0, !PT ;  /* 0x8000000000007812 */ /* 0x000fc800078ec0ff */
[----:B------:R-:W-:Y:S01]  /*1020*/  LOP3.LUT R0, R0, 0x7f800000, RZ, 0xfc, !PT ;  /* 0x7f80000000007812 */ /* 0x000fe200078efcff */
[----:B------:R-:W-:Y:S06]  /*1030*/  BRA `(.L_x_17) ;  /* 0x0000000000047947 */ /* 0x000fec0003800000 */
.L_x_15:
[----:B------:R-:W-:-:S07]  /*1040*/  LEA R0, R8, R0, 0x17 ;  /* 0x0000000008007211 */ /* 0x000fce00078eb8ff */
.L_x_17:
[----:B------:R-:W-:Y:S05]  /*1050*/  BSYNC.RECONVERGENT B2 ;  /* 0x0000000000027941 */ /* 0x000fea0003800200 */
.L_x_14:
[----:B------:R-:W-:Y:S05]  /*1060*/  BRA `(.L_x_18) ;  /* 0x0000000000207947 */ /* 0x000fea0003800000 */
.L_x_13:
[----:B------:R-:W-:-:S04]  /*1070*/  LOP3.LUT R0, R8, 0x80000000, R5, 0x48, !PT ;  /* 0x8000000008007812 */ /* 0x000fc800078e4805 */
[----:B------:R-:W-:Y:S01]  /*1080*/  LOP3.LUT R0, R0, 0x7f800000, RZ, 0xfc, !PT ;  /* 0x7f80000000007812 */ /* 0x000fe200078efcff */
[----:B------:R-:W-:Y:S06]  /*1090*/  BRA `(.L_x_18) ;  /* 0x0000000000147947 */ /* 0x000fec0003800000 */
.L_x_12:
[----:B------:R-:W-:Y:S01]  /*10a0*/  LOP3.LUT R0, R8, 0x80000000, R5, 0x48, !PT ;  /* 0x8000000008007812 */ /* 0x000fe200078e4805 */
[----:B------:R-:W-:Y:S06]  /*10b0*/  BRA `(.L_x_18) ;  /* 0x00000000000c7947 */ /* 0x000fec0003800000 */
.L_x_11:
[----:B------:R-:W0:Y:S01]  /*10c0*/  MUFU.RSQ R0, -QNAN ;  /* 0xffc0000000007908 */ /* 0x000e220000001400 */
[----:B------:R-:W-:Y:S05]  /*10d0*/  BRA `(.L_x_18) ;  /* 0x0000000000047947 */ /* 0x000fea0003800000 */
.L_x_10:
[----:B------:R-:W-:-:S07]  /*10e0*/  FADD.FTZ R0, R0, R3 ;  /* 0x0000000300007221 */ /* 0x000fce0000010000 */
.L_x_18:
[----:B------:R-:W-:Y:S05]  /*10f0*/  BSYNC.RECONVERGENT B1 ;  /* 0x0000000000017941 */ /* 0x000fea0003800200 */
.L_x_8:
[----:B------:R-:W-:-:S04]  /*1100*/  HFMA2 R7, -RZ, RZ, 0, 0 ;  /* 0x00000000ff077431 */ /* 0x000fc800000001ff */
[----:B0-----:R-:W-:Y:S05]  /*1110*/  RET.REL.NODEC R6 `(_Z21matrixOperationKernelPfS_S_S_fii) ;  /* 0xffffffec06b87950 */ /* 0x001fea0003c3ffff */
.L_x_19:
[----:B------:R-:W-:-:S00]  /*1120*/  BRA `(.L_x_19) ;  /* 0xfffffffc00fc7947 */ /* 0x000fc0000383ffff */
[----:B------:R-:W-:-:S00]  /*1130*/  NOP ;  /* 0x0000000000007918 */ /* 0x000fc00000000000 */
        /* <DEDUP_REMOVED lines=12> */
.L_x_20:


//--------------------- .nv.shared._Z21matrixOperationKernelPfS_S_S_fii --------------------------
	.section	.nv.shared._Z21matrixOperationKernelPfS_S_S_fii,"aw",@nobits
	.sectionflags	@""
	.align	16
	.zero		1024


//--------------------- .nv.shared.reserved.0     --------------------------
	.section	.nv.shared.reserved.0,"aw",@nobits
	.weak		__nv_reservedSMEM_offset_0_alias
	.size		__nv_reservedSMEM_offset_0_alias, 0, 64
	.other		__nv_reservedSMEM_offset_0_alias,@"STO_CUDA_RESERVED_SHARED STV_DEFAULT"
__nv_reservedSMEM_offset_0_alias:
	.zero		0
	.zero		64


//--------------------- .nv.constant0._Z21matrixOperationKernelPfS_S_S_fii --------------------------
	.section	.nv.constant0._Z21matrixOperationKernelPfS_S_S_fii,"a",@progbits
	.sectionflags	@""
	.align	4
.nv.constant0._Z21matrixOperationKernelPfS_S_S_fii:
	.zero		940


//--------------------- SYMBOLS --------------------------

	.type		.nv.reservedSmem.offset0,@object
	.size		.nv.reservedSmem.offset0,0x4
	.type		.nv.reservedSmem.cap,@object
	.size		.nv.reservedSmem.cap,0x4
